	.headerflags	@"EF_CUDA_TEXMODE_UNIFIED EF_CUDA_64BIT_ADDRESS EF_CUDA_SM86 EF_CUDA_VIRTUAL_SM(EF_CUDA_SM86)"
	.elftype	@"ET_EXEC"


//--------------------- .nv.info                  --------------------------
	.section	.nv.info,"",@"SHT_CUDA_INFO"
	.align	4


	//----- nvinfo : EIATTR_REGCOUNT
	.align		4
        /*0000*/ 	.byte	0x04, 0x2f
        /*0002*/ 	.short	(.L_3 - .L_2)
	.align		4
.L_2:
        /*0004*/ 	.word	index@(l2norm_fwd_kernel)
        /*0008*/ 	.word	0x0000003b


	//----- nvinfo : EIATTR_MAX_STACK_SIZE
	.align		4
.L_3:
        /*000c*/ 	.byte	0x04, 0x23
        /*000e*/ 	.short	(.L_5 - .L_4)
	.align		4
.L_4:
        /*0010*/ 	.word	index@(l2norm_fwd_kernel)
        /*0014*/ 	.word	0x00000000


	//----- nvinfo : EIATTR_MIN_STACK_SIZE
	.align		4
.L_5:
        /*0018*/ 	.byte	0x04, 0x12
        /*001a*/ 	.short	(.L_7 - .L_6)
	.align		4
.L_6:
        /*001c*/ 	.word	index@(l2norm_fwd_kernel)
        /*0020*/ 	.word	0x00000000


	//----- nvinfo : EIATTR_FRAME_SIZE
	.align		4
.L_7:
        /*0024*/ 	.byte	0x04, 0x11
        /*0026*/ 	.short	(.L_9 - .L_8)
	.align		4
.L_8:
        /*0028*/ 	.word	index@(l2norm_fwd_kernel)
        /*002c*/ 	.word	0x00000000
.L_9:


//--------------------- .nv.info.l2norm_fwd_kernel --------------------------
	.section	.nv.info.l2norm_fwd_kernel,"",@"SHT_CUDA_INFO"
	.align	4


	//----- nvinfo : EIATTR_CUDA_API_VERSION
	.align		4
        /*0000*/ 	.byte	0x04, 0x37
        /*0002*/ 	.short	(.L_11 - .L_10)
.L_10:
        /*0004*/ 	.word	0x0000007b


	//----- nvinfo : EIATTR_SW2861232_WAR
	.align		4
.L_11:
        /*0008*/ 	.byte	0x01, 0x35
	.zero		2


	//----- nvinfo : EIATTR_PARAM_CBANK
	.align		4
        /*000c*/ 	.byte	0x04, 0x0a
        /*000e*/ 	.short	(.L_13 - .L_12)
	.align		4
.L_12:
        /*0010*/ 	.word	index@(.nv.constant0.l2norm_fwd_kernel)
        /*0014*/ 	.short	0x0160
        /*0016*/ 	.short	0x001c


	//----- nvinfo : EIATTR_CBANK_PARAM_SIZE
	.align		4
.L_13:
        /*0018*/ 	.byte	0x03, 0x19
        /*001a*/ 	.short	0x001c


	//----- nvinfo : EIATTR_KPARAM_INFO
	.align		4
        /*001c*/ 	.byte	0x04, 0x17
        /*001e*/ 	.short	(.L_15 - .L_14)
.L_14:
        /*0020*/ 	.word	0x00000000
        /*0024*/ 	.short	0x0003
        /*0026*/ 	.short	0x0018
        /*0028*/ 	.byte	0x00, 0xf0, 0x11, 0x00


	//----- nvinfo : EIATTR_KPARAM_INFO
	.align		4
.L_15:
        /*002c*/ 	.byte	0x04, 0x17
        /*002e*/ 	.short	(.L_17 - .L_16)
.L_16:
        /*0030*/ 	.word	0x00000000
        /*0034*/ 	.short	0x0002
        /*0036*/ 	.short	0x0010
        /*0038*/ 	.byte	0x00, 0xf0, 0x21, 0x00


	//----- nvinfo : EIATTR_KPARAM_INFO
	.align		4
.L_17:
        /*003c*/ 	.byte	0x04, 0x17
        /*003e*/ 	.short	(.L_19 - .L_18)
.L_18:
        /*0040*/ 	.word	0x00000000
        /*0044*/ 	.short	0x0001
        /*0046*/ 	.short	0x0008
        /*0048*/ 	.byte	0x00, 0xf0, 0x21, 0x00


	//----- nvinfo : EIATTR_KPARAM_INFO
	.align		4
.L_19:
        /*004c*/ 	.byte	0x04, 0x17
        /*004e*/ 	.short	(.L_21 - .L_20)
.L_20:
        /*0050*/ 	.word	0x00000000
        /*0054*/ 	.short	0x0000
        /*0056*/ 	.short	0x0000
        /*0058*/ 	.byte	0x00, 0xf0, 0x21, 0x00


	//----- nvinfo : EIATTR_MAXREG_COUNT
	.align		4
.L_21:
        /*005c*/ 	.byte	0x03, 0x1b
        /*005e*/ 	.short	0x00ff


	//----- nvinfo : EIATTR_COOP_GROUP_MASK_REGIDS
	.align		4
        /*0060*/ 	.byte	0x04, 0x29
        /*0062*/ 	.short	(.L_23 - .L_22)


	//   ....[0]....
.L_22:
        /*0064*/ 	.word	0xffffffff


	//   ....[1]....
        /*0068*/ 	.word	0xffffffff


	//   ....[2]....
        /*006c*/ 	.word	0xffffffff


	//   ....[3]....
        /*0070*/ 	.word	0xffffffff


	//   ....[4]....
        /*0074*/ 	.word	0xffffffff


	//   ....[5]....
        /*0078*/ 	.word	0xffffffff


	//   ....[6]....
        /*007c*/ 	.word	0xffffffff


	//   ....[7]....
        /*0080*/ 	.word	0xffffffff


	//   ....[8]....
        /*0084*/ 	.word	0xffffffff


	//   ....[9]....
        /*0088*/ 	.word	0xffffffff


	//   ....[10]....
        /*008c*/ 	.word	0xffffffff


	//   ....[11]....
        /*0090*/ 	.word	0xffffffff


	//   ....[12]....
        /*0094*/ 	.word	0xffffffff


	//   ....[13]....
        /*0098*/ 	.word	0xffffffff


	//   ....[14]....
        /*009c*/ 	.word	0xffffffff


	//   ....[15]....
        /*00a0*/ 	.word	0xffffffff


	//----- nvinfo : EIATTR_COOP_GROUP_INSTR_OFFSETS
	.align		4
.L_23:
        /*00a4*/ 	.byte	0x04, 0x28
        /*00a6*/ 	.short	(.L_25 - .L_24)


	//   ....[0]....
.L_24:
        /*00a8*/ 	.word	0x00000660


	//   ....[1]....
        /*00ac*/ 	.word	0x00000740


	//   ....[2]....
        /*00b0*/ 	.word	0x000007b0


	//   ....[3]....
        /*00b4*/ 	.word	0x000007f0


	//   ....[4]....
        /*00b8*/ 	.word	0x00000800


	//   ....[5]....
        /*00bc*/ 	.word	0x00000820


	//   ....[6]....
        /*00c0*/ 	.word	0x00000840


	//   ....[7]....
        /*00c4*/ 	.word	0x00000870


	//   ....[8]....
        /*00c8*/ 	.word	0x00000880


	//   ....[9]....
        /*00cc*/ 	.word	0x000008a0


	//   ....[10]....
        /*00d0*/ 	.word	0x000008c0


	//   ....[11]....
        /*00d4*/ 	.word	0x000008f0


	//   ....[12]....
        /*00d8*/ 	.word	0x00000900


	//   ....[13]....
        /*00dc*/ 	.word	0x00000920


	//   ....[14]....
        /*00e0*/ 	.word	0x00000940


	//   ....[15]....
        /*00e4*/ 	.word	0x00000980


	//----- nvinfo : EIATTR_EXIT_INSTR_OFFSETS
	.align		4
.L_25:
        /*00e8*/ 	.byte	0x04, 0x1c
        /*00ea*/ 	.short	(.L_27 - .L_26)


	//   ....[0]....
.L_26:
        /*00ec*/ 	.word	0x000010c0


	//   ....[1]....
        /*00f0*/ 	.word	0x00001120


	//----- nvinfo : EIATTR_MAX_THREADS
	.align		4
.L_27:
        /*00f4*/ 	.byte	0x04, 0x05
        /*00f6*/ 	.short	(.L_29 - .L_28)
.L_28:
        /*00f8*/ 	.word	0x00000020
        /*00fc*/ 	.word	0x00000001
        /*0100*/ 	.word	0x00000001
.L_29:


//--------------------- .nv.rel.action            --------------------------
	.section	.nv.rel.action,"",@"SHT_CUDA_RELOCINFO"
	.align	8
	.sectionentsize	8
        /*0000*/ 	.byte	0x73, 0x00, 0x00, 0x00, 0x00, 0x00, 0x00, 0x00, 0x00, 0x00, 0x00, 0x11, 0x25, 0x00, 0x05, 0x36


//--------------------- .nv.constant0.l2norm_fwd_kernel --------------------------
	.section	.nv.constant0.l2norm_fwd_kernel,"a",@progbits
	.align	4
.nv.constant0.l2norm_fwd_kernel:
	.zero		380


//--------------------- .text.l2norm_fwd_kernel   --------------------------
	.section	.text.l2norm_fwd_kernel,"ax",@progbits
	.sectionflags	@"SHF_BARRIERS=1"
	.sectioninfo	@"SHI_REGISTERS=59"
	.align	128
        .global         l2norm_fwd_kernel
        .type           l2norm_fwd_kernel,@function
        .size           l2norm_fwd_kernel,(.L_x_1 - l2norm_fwd_kernel)
        .other          l2norm_fwd_kernel,@"STO_CUDA_ENTRY STV_DEFAULT"
l2norm_fwd_kernel:
.text.l2norm_fwd_kernel:
[----:B------:R-:W-:-:S02]  /*0000*/  MOV R1, c[0x0][0x28] ;  /* 0x00000a0000017a02 */ /* 0x000fc40000000f00 */
[----:B------:R-:W0:Y:S01]  /*0010*/  S2R R2, SR_TID.X ;  /* 0x0000000000027919 */ /* 0x000e220000002100 */
[----:B------:R-:W-:Y:S01]  /*0020*/  CS2R R28, SRZ ;  /* 0x00000000001c7805 */ /* 0x000fe2000001ff00 */
[----:B------:R-:W-:Y:S01]  /*0030*/  CS2R R30, SRZ ;  /* 0x00000000001e7805 */ /* 0x000fe2000001ff00 */
[----:B------:R-:W-:Y:S01]  /*0040*/  ULDC.64 UR4, c[0x0][0x118] ;  /* 0x0000460000047ab9 */ /* 0x000fe20000000a00 */
[----:B------:R-:W1:Y:S01]  /*0050*/  S2R R23, SR_CTAID.X ;  /* 0x0000000000177919 */ /* 0x000e620000002500 */
[----:B------:R-:W-:Y:S01]  /*0060*/  CS2R R12, SRZ ;  /* 0x00000000000c7805 */ /* 0x000fe2000001ff00 */
[----:B------:R-:W-:Y:S01]  /*0070*/  CS2R R14, SRZ ;  /* 0x00000000000e7805 */ /* 0x000fe2000001ff00 */
[----:B0-----:R-:W-:Y:S02]  /*0080*/  SHF.R.U32.HI R16, RZ, 0x4, R2 ;  /* 0x00000004ff107819 */ /* 0x001fe40000011602 */
[----:B------:R-:W-:Y:S02]  /*0090*/  SHF.L.U32 R0, R2, 0x3, RZ ;  /* 0x0000000302007819 */ /* 0x000fe400000006ff */
[----:B-1----:R-:W-:-:S02]  /*00a0*/  SHF.L.U32 R23, R23, 0x3, RZ ;  /* 0x0000000317177819 */ /* 0x002fc400000006ff */
[----:B------:R-:W-:Y:S02]  /*00b0*/  SGXT.U32 R16, R16, 0x1 ;  /* 0x000000011010781a */ /* 0x000fe40000000000 */
[----:B------:R-:W-:Y:S02]  /*00c0*/  LOP3.LUT R8, R0, 0x78, RZ, 0xc0, !PT ;  /* 0x0000007800087812 */ /* 0x000fe400078ec0ff */
[----:B------:R-:W-:Y:S02]  /*00d0*/  LOP3.LUT R21, R23, R16, RZ, 0xfc, !PT ;  /* 0x0000001017157212 */ /* 0x000fe400078efcff */
[----:B------:R-:W-:Y:S01]  /*00e0*/  SHF.R.S32.HI R0, RZ, 0x1f, R23 ;  /* 0x0000001fff007819 */ /* 0x000fe20000011417 */
[----:B------:R-:W-:Y:S01]  /*00f0*/  IMAD.WIDE.U32 R8, R8, 0x2, RZ ;  /* 0x0000000208087825 */ /* 0x000fe200078e00ff */
[C---:B------:R-:W-:Y:S02]  /*0100*/  ISETP.GE.U32.AND P3, PT, R21.reuse, 0xeb0, PT ;  /* 0x00000eb01500780c */ /* 0x040fe40003f66070 */
[----:B------:R-:W-:-:S02]  /*0110*/  SHF.L.U32 R5, R21, 0x8, RZ ;  /* 0x0000000815057819 */ /* 0x000fc400000006ff */
[----:B------:R-:W-:Y:S02]  /*0120*/  LOP3.LUT R3, R23, 0x2, R16, 0xfe, !PT ;  /* 0x0000000217037812 */ /* 0x000fe400078efe10 */
[----:B------:R-:W-:Y:S02]  /*0130*/  SHF.L.U64.HI R21, R21, 0x8, R0 ;  /* 0x0000000815157819 */ /* 0x000fe40000010200 */
[----:B------:R-:W-:Y:S02]  /*0140*/  LOP3.LUT R22, R5, R8, RZ, 0xfc, !PT ;  /* 0x0000000805167212 */ /* 0x000fe400078efcff */
[----:B------:R-:W-:Y:S02]  /*0150*/  ISETP.GE.U32.AND.EX P3, PT, R0, RZ, PT, P3 ;  /* 0x000000ff0000720c */ /* 0x000fe40003f66130 */
[----:B------:R-:W-:Y:S02]  /*0160*/  SHF.L.U32 R17, R3, 0x8, RZ ;  /* 0x0000000803117819 */ /* 0x000fe400000006ff */
[----:B------:R-:W-:-:S02]  /*0170*/  LOP3.LUT R21, R21, R9, RZ, 0xfc, !PT ;  /* 0x0000000915157212 */ /* 0x000fc400078efcff */
[----:B------:R-:W-:Y:S02]  /*0180*/  IADD3 R6, P0, R22, c[0x0][0x160], RZ ;  /* 0x0000580016067a10 */ /* 0x000fe40007f1e0ff */
[C---:B------:R-:W-:Y:S02]  /*0190*/  ISETP.GE.U32.AND P2, PT, R3.reuse, 0xeb0, PT ;  /* 0x00000eb00300780c */ /* 0x040fe40003f46070 */
[----:B------:R-:W-:Y:S02]  /*01a0*/  SHF.L.U64.HI R3, R3, 0x8, R0 ;  /* 0x0000000803037819 */ /* 0x000fe40000010200 */
[----:B------:R-:W-:Y:S02]  /*01b0*/  LOP3.LUT R17, R17, R8, RZ, 0xfc, !PT ;  /* 0x0000000811117212 */ /* 0x000fe400078efcff */
[----:B------:R-:W-:Y:S02]  /*01c0*/  IADD3.X R7, R21, c[0x0][0x164], RZ, P0, !PT ;  /* 0x0000590015077a10 */ /* 0x000fe400007fe4ff */
[----:B------:R-:W-:-:S02]  /*01d0*/  ISETP.GE.U32.AND.EX P2, PT, R0, RZ, PT, P2 ;  /* 0x000000ff0000720c */ /* 0x000fc40003f46120 */
[----:B------:R-:W-:Y:S01]  /*01e0*/  LOP3.LUT R3, R3, R9, RZ, 0xfc, !PT ;  /* 0x0000000903037212 */ /* 0x000fe200078efcff */
[----:B------:R0:W2:Y:S01]  /*01f0*/  @!P3 LDG.E.128 R28, [R6.64] ;  /* 0x00000004061cb981 */ /* 0x0000a2000c1e1d00 */
[----:B------:R-:W-:Y:S02]  /*0200*/  IADD3 R10, P1, R17, c[0x0][0x160], RZ ;  /* 0x00005800110a7a10 */ /* 0x000fe40007f3e0ff */
[----:B------:R-:W-:Y:S02]  /*0210*/  LOP3.LUT R25, R23, 0x4, R16, 0xfe, !PT ;  /* 0x0000000417197812 */ /* 0x000fe400078efe10 */
[----:B------:R-:W-:Y:S02]  /*0220*/  IADD3.X R11, R3, c[0x0][0x164], RZ, P1, !PT ;  /* 0x00005900030b7a10 */ /* 0x000fe40000ffe4ff */
[C---:B------:R-:W-:Y:S02]  /*0230*/  SHF.L.U32 R19, R25.reuse, 0x8, RZ ;  /* 0x0000000819137819 */ /* 0x040fe400000006ff */
[C---:B------:R-:W-:Y:S01]  /*0240*/  ISETP.GE.U32.AND P1, PT, R25.reuse, 0xeb0, PT ;  /* 0x00000eb01900780c */ /* 0x040fe20003f26070 */
[----:B------:R1:W3:Y:S01]  /*0250*/  @!P2 LDG.E.128 R12, [R10.64] ;  /* 0x000000040a0ca981 */ /* 0x0002e2000c1e1d00 */
[----:B------:R-:W-:-:S02]  /*0260*/  SHF.L.U64.HI R25, R25, 0x8, R0 ;  /* 0x0000000819197819 */ /* 0x000fc40000010200 */
[----:B------:R-:W-:Y:S02]  /*0270*/  LOP3.LUT R20, R19, R8, RZ, 0xfc, !PT ;  /* 0x0000000813147212 */ /* 0x000fe400078efcff */
[----:B------:R-:W-:Y:S02]  /*0280*/  ISETP.GE.U32.AND.EX P1, PT, R0, RZ, PT, P1 ;  /* 0x000000ff0000720c */ /* 0x000fe40003f26110 */
[----:B------:R-:W-:Y:S02]  /*0290*/  LOP3.LUT R27, R23, 0x6, R16, 0xfe, !PT ;  /* 0x00000006171b7812 */ /* 0x000fe400078efe10 */
[----:B------:R-:W-:Y:S02]  /*02a0*/  LOP3.LUT R16, R25, R9, RZ, 0xfc, !PT ;  /* 0x0000000919107212 */ /* 0x000fe400078efcff */
[----:B------:R-:W-:Y:S02]  /*02b0*/  IADD3 R32, P4, R20, c[0x0][0x160], RZ ;  /* 0x0000580014207a10 */ /* 0x000fe40007f9e0ff */
[----:B------:R-:W-:-:S02]  /*02c0*/  ISETP.GE.U32.AND P0, PT, R27, 0xeb0, PT ;  /* 0x00000eb01b00780c */ /* 0x000fc40003f06070 */
[C---:B------:R-:W-:Y:S01]  /*02d0*/  SHF.L.U32 R19, R27.reuse, 0x8, RZ ;  /* 0x000000081b137819 */ /* 0x040fe200000006ff */
[----:B------:R-:W-:Y:S01]  /*02e0*/  CS2R R4, SRZ ;  /* 0x0000000000047805 */ /* 0x000fe2000001ff00 */
[----:B0-----:R-:W-:Y:S01]  /*02f0*/  CS2R R6, SRZ ;  /* 0x0000000000067805 */ /* 0x001fe2000001ff00 */
[----:B------:R-:W-:Y:S02]  /*0300*/  IADD3.X R33, R16, c[0x0][0x164], RZ, P4, !PT ;  /* 0x0000590010217a10 */ /* 0x000fe400027fe4ff */
[----:B-1----:R-:W-:Y:S02]  /*0310*/  SHF.L.U64.HI R11, R27, 0x8, R0 ;  /* 0x000000081b0b7819 */ /* 0x002fe40000010200 */
[----:B------:R-:W-:Y:S01]  /*0320*/  LOP3.LUT R19, R19, R8, RZ, 0xfc, !PT ;  /* 0x0000000813137212 */ /* 0x000fe200078efcff */
[----:B------:R3:W4:Y:S01]  /*0330*/  @!P1 LDG.E.128 R4, [R32.64] ;  /* 0x0000000420049981 */ /* 0x000722000c1e1d00 */
[----:B------:R-:W-:Y:S02]  /*0340*/  ISETP.GE.U32.AND.EX P0, PT, R0, RZ, PT, P0 ;  /* 0x000000ff0000720c */ /* 0x000fe40003f06100 */
[----:B------:R-:W-:-:S02]  /*0350*/  LOP3.LUT R18, R11, R9, RZ, 0xfc, !PT ;  /* 0x000000090b127212 */ /* 0x000fc400078efcff */
[----:B------:R-:W-:Y:S01]  /*0360*/  IADD3 R34, P4, R19, c[0x0][0x160], RZ ;  /* 0x0000580013227a10 */ /* 0x000fe20007f9e0ff */
[----:B------:R-:W-:Y:S01]  /*0370*/  CS2R R8, SRZ ;  /* 0x0000000000087805 */ /* 0x000fe2000001ff00 */
[----:B------:R-:W-:Y:S02]  /*0380*/  CS2R R10, SRZ ;  /* 0x00000000000a7805 */ /* 0x000fe4000001ff00 */
[----:B------:R-:W-:-:S05]  /*0390*/  IADD3.X R35, R18, c[0x0][0x164], RZ, P4, !PT ;  /* 0x0000590012237a10 */ /* 0x000fca00027fe4ff */
[----:B------:R0:W5:Y:S01]  /*03a0*/  @!P0 LDG.E.128 R8, [R34.64] ;  /* 0x0000000422088981 */ /* 0x000162000c1e1d00 */
[--C-:B--2---:R-:W-:Y:S02]  /*03b0*/  HADD2.F32 R26, -RZ, R28.reuse.H1_H1 ;  /* 0x3000001cff1a7230 */ /* 0x104fe40000004100 */
[----:B------:R-:W-:-:S03]  /*03c0*/  HADD2.F32 R24, -RZ, R28.H0_H0 ;  /* 0x2000001cff187230 */ /* 0x000fc60000004100 */
[----:B------:R-:W-:Y:S01]  /*03d0*/  FMUL R37, R26, R26 ;  /* 0x0000001a1a257220 */ /* 0x000fe20000400000 */
[----:B------:R-:W-:-:S03]  /*03e0*/  HADD2.F32 R27, -RZ, R29.H0_H0 ;  /* 0x2000001dff1b7230 */ /* 0x000fc60000004100 */
[----:B------:R-:W-:Y:S01]  /*03f0*/  FFMA R40, R24, R24, R37 ;  /* 0x0000001818287223 */ /* 0x000fe20000000025 */
[--C-:B---3--:R-:W-:Y:S02]  /*0400*/  HADD2.F32 R32, -RZ, R12.reuse.H0_H0 ;  /* 0x2000000cff207230 */ /* 0x108fe40000004100 */
[----:B------:R-:W-:Y:S01]  /*0410*/  HADD2.F32 R25, -RZ, R29.H1_H1 ;  /* 0x3000001dff197230 */ /* 0x000fe20000004100 */
[----:B------:R-:W-:Y:S01]  /*0420*/  FFMA R40, R27, R27, R40 ;  /* 0x0000001b1b287223 */ /* 0x000fe20000000028 */
[----:B------:R-:W-:Y:S02]  /*0430*/  HADD2.F32 R12, -RZ, R12.H1_H1 ;  /* 0x3000000cff0c7230 */ /* 0x000fe40000004100 */
[--C-:B------:R-:W-:Y:S01]  /*0440*/  HADD2.F32 R29, -RZ, R30.reuse.H0_H0 ;  /* 0x2000001eff1d7230 */ /* 0x100fe20000004100 */
[----:B------:R-:W-:Y:S02]  /*0450*/  FFMA R40, R25, R25, R40 ;  /* 0x0000001919287223 */ /* 0x000fe40000000028 */
[----:B------:R-:W-:Y:S01]  /*0460*/  FMUL R41, R12, R12 ;  /* 0x0000000c0c297220 */ /* 0x000fe20000400000 */
[----:B------:R-:W-:Y:S01]  /*0470*/  HADD2.F32 R28, -RZ, R30.H1_H1 ;  /* 0x3000001eff1c7230 */ /* 0x000fe20000004100 */
[----:B------:R-:W-:Y:S01]  /*0480*/  FFMA R43, R29, R29, R40 ;  /* 0x0000001d1d2b7223 */ /* 0x000fe20000000028 */
[----:B0-----:R-:W-:Y:S01]  /*0490*/  HADD2.F32 R34, -RZ, R13.H0_H0 ;  /* 0x2000000dff227230 */ /* 0x001fe20000004100 */
[----:B------:R-:W-:Y:S01]  /*04a0*/  FFMA R45, R32, R32, R41 ;  /* 0x00000020202d7223 */ /* 0x000fe20000000029 */
[--C-:B------:R-:W-:Y:S01]  /*04b0*/  HADD2.F32 R30, -RZ, R31.reuse.H1_H1 ;  /* 0x3000001fff1e7230 */ /* 0x100fe20000004100 */
[----:B------:R-:W-:Y:S01]  /*04c0*/  FFMA R42, R28, R28, R43 ;  /* 0x0000001c1c2a7223 */ /* 0x000fe2000000002b */
[----:B------:R-:W-:Y:S01]  /*04d0*/  HADD2.F32 R31, -RZ, R31.H0_H0 ;  /* 0x2000001fff1f7230 */ /* 0x000fe20000004100 */
[----:B------:R-:W-:Y:S01]  /*04e0*/  FFMA R44, R34, R34, R45 ;  /* 0x00000022222c7223 */ /* 0x000fe2000000002d */
[----:B------:R-:W-:-:S02]  /*04f0*/  HADD2.F32 R33, -RZ, R13.H1_H1 ;  /* 0x3000000dff217230 */ /* 0x000fc40000004100 */
[--C-:B----4-:R-:W-:Y:S02]  /*0500*/  HADD2.F32 R38, -RZ, R4.reuse.H1_H1 ;  /* 0x30000004ff267230 */ /* 0x110fe40000004100 */
[----:B------:R-:W-:-:S03]  /*0510*/  HADD2.F32 R36, -RZ, R4.H0_H0 ;  /* 0x20000004ff247230 */ /* 0x000fc60000004100 */
[----:B------:R-:W-:Y:S01]  /*0520*/  FMUL R41, R38, R38 ;  /* 0x0000002626297220 */ /* 0x000fe20000400000 */
[--C-:B------:R-:W-:Y:S02]  /*0530*/  HADD2.F32 R13, -RZ, R14.reuse.H1_H1 ;  /* 0x3000000eff0d7230 */ /* 0x100fe40000004100 */
[--C-:B------:R-:W-:Y:S01]  /*0540*/  HADD2.F32 R37, -RZ, R5.reuse.H1_H1 ;  /* 0x30000005ff257230 */ /* 0x100fe20000004100 */
[----:B------:R-:W-:Y:S01]  /*0550*/  FFMA R46, R36, R36, R41 ;  /* 0x00000024242e7223 */ /* 0x000fe20000000029 */
[----:B------:R-:W-:Y:S01]  /*0560*/  HADD2.F32 R14, -RZ, R14.H0_H0 ;  /* 0x2000000eff0e7230 */ /* 0x000fe20000004100 */
[----:B------:R-:W-:Y:S01]  /*0570*/  FFMA R45, R33, R33, R44 ;  /* 0x00000021212d7223 */ /* 0x000fe2000000002c */
[----:B------:R-:W-:Y:S01]  /*0580*/  HADD2.F32 R5, -RZ, R5.H0_H0 ;  /* 0x20000005ff057230 */ /* 0x000fe20000004100 */
[----:B------:R-:W-:Y:S01]  /*0590*/  FFMA R43, R31, R31, R42 ;  /* 0x0000001f1f2b7223 */ /* 0x000fe2000000002a */
[--C-:B-----5:R-:W-:Y:S02]  /*05a0*/  HADD2.F32 R4, -RZ, R8.reuse.H0_H0 ;  /* 0x20000008ff047230 */ /* 0x120fe40000004100 */
[----:B------:R-:W-:Y:S01]  /*05b0*/  HADD2.F32 R8, -RZ, R8.H1_H1 ;  /* 0x30000008ff087230 */ /* 0x000fe20000004100 */
[----:B------:R-:W-:Y:S01]  /*05c0*/  FFMA R46, R5, R5, R46 ;  /* 0x00000005052e7223 */ /* 0x000fe2000000002e */
[----:B------:R-:W-:Y:S01]  /*05d0*/  FFMA R42, R14, R14, R45 ;  /* 0x0000000e0e2a7223 */ /* 0x000fe2000000002d */
[----:B------:R-:W-:Y:S01]  /*05e0*/  FFMA R44, R30, R30, R43 ;  /* 0x0000001e1e2c7223 */ /* 0x000fe2000000002b */
[--C-:B------:R-:W-:Y:S01]  /*05f0*/  HADD2.F32 R35, -RZ, R15.reuse.H1_H1 ;  /* 0x3000000fff237230 */ /* 0x100fe20000004100 */
[----:B------:R-:W-:Y:S01]  /*0600*/  FMUL R41, R8, R8 ;  /* 0x0000000808297220 */ /* 0x000fe20000400000 */
[--C-:B------:R-:W-:Y:S01]  /*0610*/  HADD2.F32 R39, -RZ, R6.reuse.H1_H1 ;  /* 0x30000006ff277230 */ /* 0x100fe20000004100 */
[----:B------:R-:W-:Y:S01]  /*0620*/  FFMA R45, R37, R37, R46 ;  /* 0x00000025252d7223 */ /* 0x000fe2000000002e */
[----:B------:R-:W-:Y:S01]  /*0630*/  HADD2.F32 R15, -RZ, R15.H0_H0 ;  /* 0x2000000fff0f7230 */ /* 0x000fe20000004100 */
[----:B------:R-:W-:Y:S01]  /*0640*/  FFMA R42, R13, R13, R42 ;  /* 0x0000000d0d2a7223 */ /* 0x000fe2000000002a */
[----:B------:R-:W-:Y:S01]  /*0650*/  HADD2.F32 R6, -RZ, R6.H0_H0 ;  /* 0x20000006ff067230 */ /* 0x000fe20000004100 */
[----:B------:R-:W0:Y:S01]  /*0660*/  SHFL.BFLY PT, R49, R44, 0x8, 0x1f ;  /* 0x0d001f002c317f89 */ /* 0x000e2200000e0000 */
[--C-:B------:R-:W-:Y:S01]  /*0670*/  HADD2.F32 R40, -RZ, R9.reuse.H1_H1 ;  /* 0x30000009ff287230 */ /* 0x100fe20000004100 */
[----:B------:R-:W-:Y:S01]  /*0680*/  FFMA R48, R4, R4, R41 ;  /* 0x0000000404307223 */ /* 0x000fe20000000029 */
[----:B------:R-:W-:Y:S01]  /*0690*/  HADD2.F32 R9, -RZ, R9.H0_H0 ;  /* 0x20000009ff097230 */ /* 0x000fe20000004100 */
[----:B------:R-:W-:Y:S01]  /*06a0*/  FFMA R46, R6, R6, R45 ;  /* 0x00000006062e7223 */ /* 0x000fe2000000002d */
[----:B------:R-:W-:Y:S01]  /*06b0*/  FFMA R42, R15, R15, R42 ;  /* 0x0000000f0f2a7223 */ /* 0x000fe2000000002a */
[----:B------:R-:W-:-:S02]  /*06c0*/  HADD2.F32 R41, -RZ, R7.H0_H0 ;  /* 0x20000007ff297230 */ /* 0x000fc40000004100 */
[----:B------:R-:W-:Y:S01]  /*06d0*/  FFMA R47, R9, R9, R48 ;  /* 0x00000009092f7223 */ /* 0x000fe20000000030 */
[----:B------:R-:W-:Y:S01]  /*06e0*/  FFMA R46, R39, R39, R46 ;  /* 0x00000027272e7223 */ /* 0x000fe2000000002e */
[----:B------:R-:W-:Y:S01]  /*06f0*/  FFMA R45, R35, R35, R42 ;  /* 0x00000023232d7223 */ /* 0x000fe2000000002a */
[----:B------:R-:W-:Y:S01]  /*0700*/  HADD2.F32 R43, -RZ, R7.H1_H1 ;  /* 0x30000007ff2b7230 */ /* 0x000fe20000004100 */
[----:B------:R-:W-:Y:S01]  /*0710*/  FFMA R42, R40, R40, R47 ;  /* 0x00000028282a7223 */ /* 0x000fe2000000002f */
[--C-:B------:R-:W-:Y:S01]  /*0720*/  HADD2.F32 R7, -RZ, R10.reuse.H0_H0 ;  /* 0x2000000aff077230 */ /* 0x100fe20000004100 */
[----:B------:R-:W-:Y:S01]  /*0730*/  FFMA R46, R41, R41, R46 ;  /* 0x00000029292e7223 */ /* 0x000fe2000000002e */
[----:B------:R-:W1:Y:S01]  /*0740*/  SHFL.BFLY PT, R50, R45, 0x8, 0x1f ;  /* 0x0d001f002d327f89 */ /* 0x000e6200000e0000 */
[----:B------:R-:W-:Y:S02]  /*0750*/  HADD2.F32 R10, -RZ, R10.H1_H1 ;  /* 0x3000000aff0a7230 */ /* 0x000fe40000004100 */
[----:B------:R-:W-:Y:S01]  /*0760*/  FFMA R47, R7, R7, R42 ;  /* 0x00000007072f7223 */ /* 0x000fe2000000002a */
[----:B------:R-:W-:Y:S01]  /*0770*/  FFMA R46, R43, R43, R46 ;  /* 0x0000002b2b2e7223 */ /* 0x000fe2000000002e */
[----:B------:R-:W-:-:S02]  /*0780*/  HADD2.F32 R42, -RZ, R11.H0_H0 ;  /* 0x2000000bff2a7230 */ /* 0x000fc40000004100 */
[----:B------:R-:W-:Y:S01]  /*0790*/  FFMA R47, R10, R10, R47 ;  /* 0x0000000a0a2f7223 */ /* 0x000fe2000000002f */
[----:B------:R-:W-:Y:S01]  /*07a0*/  HADD2.F32 R11, -RZ, R11.H1_H1 ;  /* 0x3000000bff0b7230 */ /* 0x000fe20000004100 */
[----:B------:R-:W2:Y:S02]  /*07b0*/  SHFL.BFLY PT, R51, R46, 0x8, 0x1f ;  /* 0x0d001f002e337f89 */ /* 0x000ea400000e0000 */
[----:B------:R-:W-:Y:S01]  /*07c0*/  FFMA R48, R42, R42, R47 ;  /* 0x0000002a2a307223 */ /* 0x000fe2000000002f */
[----:B0-----:R-:W-:-:S03]  /*07d0*/  FADD R49, R44, R49 ;  /* 0x000000312c317221 */ /* 0x001fc60000000000 */
[----:B------:R-:W-:Y:S02]  /*07e0*/  FFMA R48, R11, R11, R48 ;  /* 0x0000000b0b307223 */ /* 0x000fe40000000030 */
[----:B------:R-:W0:Y:S04]  /*07f0*/  SHFL.BFLY PT, R44, R49, 0x4, 0x1f ;  /* 0x0c801f00312c7f89 */ /* 0x000e2800000e0000 */
[----:B------:R-:W3:Y:S01]  /*0800*/  SHFL.BFLY PT, R53, R48, 0x8, 0x1f ;  /* 0x0d001f0030357f89 */ /* 0x000ee200000e0000 */
[----:B-1----:R-:W-:-:S05]  /*0810*/  FADD R50, R45, R50 ;  /* 0x000000322d327221 */ /* 0x002fca0000000000 */
[----:B------:R-:W1:Y:S01]  /*0820*/  SHFL.BFLY PT, R47, R50, 0x4, 0x1f ;  /* 0x0c801f00322f7f89 */ /* 0x000e6200000e0000 */
[----:B--2---:R-:W-:-:S05]  /*0830*/  FADD R51, R46, R51 ;  /* 0x000000332e337221 */ /* 0x004fca0000000000 */
[----:B------:R-:W2:Y:S01]  /*0840*/  SHFL.BFLY PT, R54, R51, 0x4, 0x1f ;  /* 0x0c801f0033367f89 */ /* 0x000ea200000e0000 */
[----:B0-----:R-:W-:Y:S01]  /*0850*/  FADD R44, R49, R44 ;  /* 0x0000002c312c7221 */ /* 0x001fe20000000000 */
[----:B---3--:R-:W-:-:S04]  /*0860*/  FADD R55, R48, R53 ;  /* 0x0000003530377221 */ /* 0x008fc80000000000 */
        /* <DEDUP_REMOVED lines=15> */
[----:B---3--:R-:W-:-:S03]  /*0960*/  FADD R51, R48, R51 ;  /* 0x0000003330337221 */ /* 0x008fc60000000000 */
[----:B------:R-:W-:Y:S02]  /*0970*/  FADD R47, R46, c[0x0][0x178] ;  /* 0x00005e002e2f7621 */ /* 0x000fe40000000000 */
[----:B------:R-:W0:Y:S04]  /*0980*/  SHFL.BFLY PT, R46, R51, 0x1, 0x1f ;  /* 0x0c201f00332e7f89 */ /* 0x000e2800000e0000 */
[----:B------:R-:W3:Y:S01]  /*0990*/  MUFU.SQRT R47, R47 ;  /* 0x0000002f002f7308 */ /* 0x000ee20000002000 */
[----:B-1----:R-:W-:-:S04]  /*09a0*/  FADD R49, R52, R49 ;  /* 0x0000003134317221 */ /* 0x002fc80000000000 */
[----:B------:R-:W-:Y:S01]  /*09b0*/  FADD R49, R49, c[0x0][0x178] ;  /* 0x00005e0031317621 */ /* 0x000fe20000000000 */
[----:B--2---:R-:W-:-:S05]  /*09c0*/  FADD R44, R53, R44 ;  /* 0x0000002c352c7221 */ /* 0x004fca0000000000 */
[----:B------:R-:W1:Y:S01]  /*09d0*/  MUFU.SQRT R49, R49 ;  /* 0x0000003100317308 */ /* 0x000e620000002000 */
[----:B------:R-:W-:Y:S01]  /*09e0*/  FADD R44, R44, c[0x0][0x178] ;  /* 0x00005e002c2c7621 */ /* 0x000fe20000000000 */
[----:B---3--:R-:W-:-:S06]  /*09f0*/  FSETP.GT.AND P5, PT, R47, 8.50705917302346158658e+37, PT ;  /* 0x7e8000002f00780b */ /* 0x008fcc0003fa4000 */
[----:B------:R-:W2:Y:S01]  /*0a00*/  MUFU.SQRT R44, R44 ;  /* 0x0000002c002c7308 */ /* 0x000ea20000002000 */
[----:B------:R-:W-:Y:S01]  /*0a10*/  FSETP.GEU.AND P6, PT, R47, 1.175494350822287508e-38, PT ;  /* 0x008000002f00780b */ /* 0x000fe20003fce000 */
[----:B0-----:R-:W-:Y:S01]  /*0a20*/  FADD R46, R51, R46 ;  /* 0x0000002e332e7221 */ /* 0x001fe20000000000 */
[----:B------:R-:W-:-:S03]  /*0a30*/  MOV R52, 0x3e800000 ;  /* 0x3e80000000347802 */ /* 0x000fc60000000f00 */
[----:B------:R-:W-:Y:S01]  /*0a40*/  FADD R46, R46, c[0x0][0x178] ;  /* 0x00005e002e2e7621 */ /* 0x000fe20000000000 */
[----:B-1----:R-:W-:Y:S02]  /*0a50*/  FSETP.GT.AND P4, PT, R49, 8.50705917302346158658e+37, PT ;  /* 0x7e8000003100780b */ /* 0x002fe40003f84000 */
[----:B------:R-:W-:Y:S01]  /*0a60*/  FSEL R48, R52, 1, P5 ;  /* 0x3f80000034307808 */ /* 0x000fe20002800000 */
[----:B------:R-:W-:Y:S02]  /*0a70*/  @P5 FMUL R47, R47, 0.25 ;  /* 0x3e8000002f2f5820 */ /* 0x000fe40000400000 */
[----:B------:R-:W0:Y:S01]  /*0a80*/  MUFU.SQRT R46, R46 ;  /* 0x0000002e002e7308 */ /* 0x000e220000002000 */
[----:B------:R-:W-:Y:S01]  /*0a90*/  FSETP.GEU.AND P5, PT, R49, 1.175494350822287508e-38, PT ;  /* 0x008000003100780b */ /* 0x000fe20003fae000 */
[----:B------:R-:W-:Y:S01]  /*0aa0*/  @!P6 FMUL R47, R47, 16777216 ;  /* 0x4b8000002f2fe820 */ /* 0x000fe20000400000 */
[----:B------:R-:W-:Y:S01]  /*0ab0*/  @!P6 FMUL R48, R48, 16777216 ;  /* 0x4b8000003030e820 */ /* 0x000fe20000400000 */
[----:B--2---:R-:W-:-:S02]  /*0ac0*/  FSETP.GT.AND P6, PT, R44, 8.50705917302346158658e+37, PT ;  /* 0x7e8000002c00780b */ /* 0x004fc40003fc4000 */
[----:B------:R-:W-:Y:S02]  /*0ad0*/  FSEL R50, R52, 1, P4 ;  /* 0x3f80000034327808 */ /* 0x000fe40002000000 */
[----:B------:R-:W-:Y:S01]  /*0ae0*/  @P4 FMUL R49, R49, 0.25 ;  /* 0x3e80000031314820 */ /* 0x000fe20000400000 */
[----:B------:R-:W-:-:S05]  /*0af0*/  FSETP.GEU.AND P4, PT, R44, 1.175494350822287508e-38, PT ;  /* 0x008000002c00780b */ /* 0x000fca0003f8e000 */
[----:B------:R-:W-:Y:S01]  /*0b00*/  @!P5 FMUL R49, R49, 16777216 ;  /* 0x4b8000003131d820 */ /* 0x000fe20000400000 */
[----:B------:R-:W-:Y:S01]  /*0b10*/  @!P5 FMUL R50, R50, 16777216 ;  /* 0x4b8000003232d820 */ /* 0x000fe20000400000 */
[----:B0-----:R-:W-:Y:S01]  /*0b20*/  FSETP.GT.AND P5, PT, R46, 8.50705917302346158658e+37, PT ;  /* 0x7e8000002e00780b */ /* 0x001fe20003fa4000 */
[----:B------:R-:W-:Y:S01]  /*0b30*/  @P6 FMUL R44, R44, 0.25 ;  /* 0x3e8000002c2c6820 */ /* 0x000fe20000400000 */
[----:B------:R-:W-:Y:S02]  /*0b40*/  FSEL R45, R52, 1, P6 ;  /* 0x3f800000342d7808 */ /* 0x000fe40003000000 */
[----:B------:R-:W-:Y:S02]  /*0b50*/  FSETP.GEU.AND P6, PT, R46, 1.175494350822287508e-38, PT ;  /* 0x008000002e00780b */ /* 0x000fe40003fce000 */
[----:B------:R-:W-:Y:S01]  /*0b60*/  LOP3.LUT R53, R23, 0x7, R2, 0xf8, !PT ;  /* 0x0000000717357812 */ /* 0x000fe200078ef802 */
[----:B------:R-:W-:Y:S01]  /*0b70*/  @!P4 FMUL R44, R44, 16777216 ;  /* 0x4b8000002c2cc820 */ /* 0x000fe20000400000 */
[----:B------:R-:W-:Y:S01]  /*0b80*/  @!P4 FMUL R45, R45, 16777216 ;  /* 0x4b8000002d2dc820 */ /* 0x000fe20000400000 */
[----:B------:R-:W0:Y:S01]  /*0b90*/  MUFU.RCP R47, R47 ;  /* 0x0000002f002f7308 */ /* 0x000e220000001000 */
[----:B------:R-:W-:-:S03]  /*0ba0*/  ISETP.GE.U32.AND P4, PT, R53, 0xeb0, PT ;  /* 0x00000eb03500780c */ /* 0x000fc60003f86070 */
[----:B------:R-:W-:Y:S01]  /*0bb0*/  @P5 FMUL R46, R46, 0.25 ;  /* 0x3e8000002e2e5820 */ /* 0x000fe20000400000 */
[----:B------:R-:W-:-:S03]  /*0bc0*/  LOP3.LUT R23, R2, 0x1f, RZ, 0xc0, !PT ;  /* 0x0000001f02177812 */ /* 0x000fc600078ec0ff */
[----:B------:R-:W-:Y:S01]  /*0bd0*/  @!P6 FMUL R46, R46, 16777216 ;  /* 0x4b8000002e2ee820 */ /* 0x000fe20000400000 */
[----:B------:R-:W-:Y:S01]  /*0be0*/  ISETP.GE.U32.AND.EX P4, PT, R0, RZ, PT, P4 ;  /* 0x000000ff0000720c */ /* 0x000fe20003f86140 */
[----:B------:R-:W1:Y:S03]  /*0bf0*/  MUFU.RCP R49, R49 ;  /* 0x0000003100317308 */ /* 0x000e660000001000 */
[----:B------:R-:W-:Y:S02]  /*0c00*/  ISETP.LT.U32.AND P4, PT, R23, 0x8, !P4 ;  /* 0x000000081700780c */ /* 0x000fe40006781070 */
[----:B------:R-:W-:-:S03]  /*0c10*/  SHF.R.U32.HI R23, RZ, 0x2, R2 ;  /* 0x00000002ff177819 */ /* 0x000fc60000011602 */
[----:B------:R-:W2:Y:S01]  /*0c20*/  MUFU.RCP R46, R46 ;  /* 0x0000002e002e7308 */ /* 0x000ea20000001000 */
[----:B------:R-:W-:Y:S02]  /*0c30*/  LOP3.LUT R51, R23, 0x4, RZ, 0xc0, !PT ;  /* 0x0000000417337812 */ /* 0x000fe400078ec0ff */
[----:B------:R-:W-:-:S05]  /*0c40*/  FSEL R23, R52, 1, P5 ;  /* 0x3f80000034177808 */ /* 0x000fca0002800000 */
[----:B------:R-:W3:Y:S01]  /*0c50*/  MUFU.RCP R44, R44 ;  /* 0x0000002c002c7308 */ /* 0x000ee20000001000 */
[----:B0-----:R-:W-:Y:S01]  /*0c60*/  FMUL R54, R47, R48 ;  /* 0x000000302f367220 */ /* 0x001fe20000400000 */
[----:B------:R-:W-:Y:S01]  /*0c70*/  @!P6 FMUL R23, R23, 16777216 ;  /* 0x4b8000001717e820 */ /* 0x000fe20000400000 */
[----:B-1----:R-:W-:Y:S01]  /*0c80*/  FMUL R56, R49, R50 ;  /* 0x0000003231387220 */ /* 0x002fe20000400000 */
[----:B------:R-:W-:Y:S01]  /*0c90*/  IADD3 R22, P5, R22, c[0x0][0x168], RZ ;  /* 0x00005a0016167a10 */ /* 0x000fe20007fbe0ff */
[-C--:B------:R-:W-:Y:S01]  /*0ca0*/  FMUL R47, R26, R54.reuse ;  /* 0x000000361a2f7220 */ /* 0x080fe20000400000 */
[-C--:B------:R-:W-:Y:S01]  /*0cb0*/  FMUL R24, R24, R54.reuse ;  /* 0x0000003618187220 */ /* 0x080fe20000400000 */
[-C--:B------:R-:W-:Y:S01]  /*0cc0*/  FMUL R27, R27, R54.reuse ;  /* 0x000000361b1b7220 */ /* 0x080fe20000400000 */
[-C--:B------:R-:W-:Y:S01]  /*0cd0*/  FMUL R26, R25, R54.reuse ;  /* 0x00000036191a7220 */ /* 0x080fe20000400000 */
[-C--:B------:R-:W-:Y:S01]  /*0ce0*/  FMUL R29, R29, R54.reuse ;  /* 0x000000361d1d7220 */ /* 0x080fe20000400000 */
[-C--:B------:R-:W-:Y:S01]  /*0cf0*/  FMUL R28, R28, R54.reuse ;  /* 0x000000361c1c7220 */ /* 0x080fe20000400000 */
[-C--:B------:R-:W-:Y:S01]  /*0d00*/  FMUL R31, R31, R54.reuse ;  /* 0x000000361f1f7220 */ /* 0x080fe20000400000 */
[----:B------:R-:W-:Y:S01]  /*0d10*/  FMUL R30, R30, R54 ;  /* 0x000000361e1e7220 */ /* 0x000fe20000400000 */
[----:B--2---:R-:W-:Y:S01]  /*0d20*/  FMUL R55, R46, R23 ;  /* 0x000000172e377220 */ /* 0x004fe20000400000 */
[-C--:B------:R-:W-:Y:S01]  /*0d30*/  FMUL R25, R12, R56.reuse ;  /* 0x000000380c197220 */ /* 0x080fe20000400000 */
[-C--:B------:R-:W-:Y:S01]  /*0d40*/  FMUL R48, R15, R56.reuse ;  /* 0x000000380f307220 */ /* 0x080fe20000400000 */
[----:B---3--:R-:W-:Y:S01]  /*0d50*/  FMUL R52, R44, R45 ;  /* 0x0000002d2c347220 */ /* 0x008fe20000400000 */
[-C--:B------:R-:W-:Y:S01]  /*0d60*/  FMUL R44, R14, R56.reuse ;  /* 0x000000380e2c7220 */ /* 0x080fe20000400000 */
[----:B------:R-:W-:Y:S01]  /*0d70*/  FMUL R45, R13, R56 ;  /* 0x000000380d2d7220 */ /* 0x000fe20000400000 */
[----:B------:R-:W-:Y:S01]  /*0d80*/  IADD3.X R23, R21, c[0x0][0x16c], RZ, P5, !PT ;  /* 0x00005b0015177a10 */ /* 0x000fe20002ffe4ff */
[-C--:B------:R-:W-:Y:S01]  /*0d90*/  FMUL R21, R4, R55.reuse ;  /* 0x0000003704157220 */ /* 0x080fe20000400000 */
[----:B------:R-:W-:Y:S01]  /*0da0*/  F2FP.PACK_AB R12, R47, R24 ;  /* 0x000000182f0c723e */ /* 0x000fe200000000ff */
[----:B------:R-:W-:Y:S01]  /*0db0*/  FMUL R8, R8, R55 ;  /* 0x0000003708087220 */ /* 0x000fe20000400000 */
[----:B------:R-:W-:-:S02]  /*0dc0*/  F2FP.PACK_AB R13, R26, R27 ;  /* 0x0000001b1a0d723e */ /* 0x000fc400000000ff */
[----:B------:R-:W-:Y:S02]  /*0dd0*/  F2FP.PACK_AB R14, R28, R29 ;  /* 0x0000001d1c0e723e */ /* 0x000fe400000000ff */
[----:B------:R-:W-:Y:S01]  /*0de0*/  F2FP.PACK_AB R15, R30, R31 ;  /* 0x0000001f1e0f723e */ /* 0x000fe200000000ff */
[-C--:B------:R-:W-:Y:S01]  /*0df0*/  FMUL R49, R38, R52.reuse ;  /* 0x0000003426317220 */ /* 0x080fe20000400000 */
[-C--:B------:R-:W-:Y:S01]  /*0e00*/  FMUL R38, R5, R52.reuse ;  /* 0x0000003405267220 */ /* 0x080fe20000400000 */
[----:B------:R-:W-:Y:S01]  /*0e10*/  FMUL R37, R37, R52 ;  /* 0x0000003425257220 */ /* 0x000fe20000400000 */
[-C--:B------:R-:W-:Y:S01]  /*0e20*/  FMUL R9, R9, R55.reuse ;  /* 0x0000003709097220 */ /* 0x080fe20000400000 */
[----:B------:R-:W-:Y:S01]  /*0e30*/  FMUL R40, R40, R55 ;  /* 0x0000003728287220 */ /* 0x000fe20000400000 */
[-C--:B------:R-:W-:Y:S01]  /*0e40*/  FMUL R32, R32, R56.reuse ;  /* 0x0000003820207220 */ /* 0x080fe20000400000 */
[-C--:B------:R-:W-:Y:S01]  /*0e50*/  FMUL R34, R34, R56.reuse ;  /* 0x0000003822227220 */ /* 0x080fe20000400000 */
[-C--:B------:R-:W-:Y:S01]  /*0e60*/  FMUL R33, R33, R56.reuse ;  /* 0x0000003821217220 */ /* 0x080fe20000400000 */
[----:B------:R-:W-:Y:S01]  /*0e70*/  FMUL R35, R35, R56 ;  /* 0x0000003823237220 */ /* 0x000fe20000400000 */
[-C--:B------:R-:W-:Y:S01]  /*0e80*/  FMUL R46, R6, R52.reuse ;  /* 0x00000034062e7220 */ /* 0x080fe20000400000 */
[-C--:B------:R-:W-:Y:S01]  /*0e90*/  FMUL R39, R39, R52.reuse ;  /* 0x0000003427277220 */ /* 0x080fe20000400000 */
[----:B------:R-:W-:Y:S01]  /*0ea0*/  @!P3 STG.E.128 [R22.64], R12 ;  /* 0x0000000c1600b986 */ /* 0x000fe2000c101d04 */
[----:B------:R-:W-:Y:S01]  /*0eb0*/  F2FP.PACK_AB R28, R8, R21 ;  /* 0x00000015081c723e */ /* 0x000fe200000000ff */
[-C--:B------:R-:W-:Y:S01]  /*0ec0*/  FMUL R36, R36, R52.reuse ;  /* 0x0000003424247220 */ /* 0x080fe20000400000 */
[-C--:B------:R-:W-:Y:S01]  /*0ed0*/  FMUL R41, R41, R52.reuse ;  /* 0x0000003429297220 */ /* 0x080fe20000400000 */
[----:B------:R-:W-:Y:S01]  /*0ee0*/  FMUL R50, R43, R52 ;  /* 0x000000342b327220 */ /* 0x000fe20000400000 */
[-C--:B------:R-:W-:Y:S01]  /*0ef0*/  FMUL R42, R42, R55.reuse ;  /* 0x000000372a2a7220 */ /* 0x080fe20000400000 */
[-C--:B------:R-:W-:Y:S01]  /*0f00*/  FMUL R11, R11, R55.reuse ;  /* 0x000000370b0b7220 */ /* 0x080fe20000400000 */
[----:B------:R-:W-:Y:S01]  /*0f10*/  IADD3 R8, P3, R17, c[0x0][0x168], RZ ;  /* 0x00005a0011087a10 */ /* 0x000fe20007f7e0ff */
[-C--:B------:R-:W-:Y:S01]  /*0f20*/  FMUL R24, R7, R55.reuse ;  /* 0x0000003707187220 */ /* 0x080fe20000400000 */
[----:B------:R-:W-:Y:S01]  /*0f30*/  FMUL R27, R10, R55 ;  /* 0x000000370a1b7220 */ /* 0x000fe20000400000 */
[----:B------:R-:W-:-:S02]  /*0f40*/  IADD3 R20, P5, R20, c[0x0][0x168], RZ ;  /* 0x00005a0014147a10 */ /* 0x000fc40007fbe0ff */
[----:B------:R-:W-:Y:S02]  /*0f50*/  IADD3 R10, P6, R19, c[0x0][0x168], RZ ;  /* 0x00005a00130a7a10 */ /* 0x000fe40007fde0ff */
[----:B------:R-:W-:Y:S02]  /*0f60*/  F2FP.PACK_AB R37, R37, R38 ;  /* 0x000000262525723e */ /* 0x000fe400000000ff */
[----:B------:R-:W-:Y:S02]  /*0f70*/  F2FP.PACK_AB R29, R40, R9 ;  /* 0x00000009281d723e */ /* 0x000fe400000000ff */
[----:B------:R-:W-:Y:S02]  /*0f80*/  F2FP.PACK_AB R4, R25, R32 ;  /* 0x000000201904723e */ /* 0x000fe400000000ff */
[----:B------:R-:W-:Y:S02]  /*0f90*/  F2FP.PACK_AB R5, R33, R34 ;  /* 0x000000222105723e */ /* 0x000fe400000000ff */
[----:B------:R-:W-:-:S02]  /*0fa0*/  F2FP.PACK_AB R6, R45, R44 ;  /* 0x0000002c2d06723e */ /* 0x000fc400000000ff */
[----:B------:R-:W-:Y:S02]  /*0fb0*/  F2FP.PACK_AB R7, R35, R48 ;  /* 0x000000302307723e */ /* 0x000fe400000000ff */
[----:B------:R-:W-:Y:S02]  /*0fc0*/  F2FP.PACK_AB R38, R39, R46 ;  /* 0x0000002e2726723e */ /* 0x000fe400000000ff */
[----:B------:R-:W-:Y:S02]  /*0fd0*/  IADD3.X R9, R3, c[0x0][0x16c], RZ, P3, !PT ;  /* 0x00005b0003097a10 */ /* 0x000fe40001ffe4ff */
[----:B------:R-:W-:Y:S02]  /*0fe0*/  F2FP.PACK_AB R36, R49, R36 ;  /* 0x000000243124723e */ /* 0x000fe400000000ff */
[----:B------:R-:W-:Y:S02]  /*0ff0*/  F2FP.PACK_AB R39, R50, R41 ;  /* 0x000000293227723e */ /* 0x000fe400000000ff */
[----:B------:R-:W-:-:S02]  /*1000*/  IADD3.X R21, R16, c[0x0][0x16c], RZ, P5, !PT ;  /* 0x00005b0010157a10 */ /* 0x000fc40002ffe4ff */
[----:B------:R-:W-:Y:S02]  /*1010*/  F2FP.PACK_AB R31, R11, R42 ;  /* 0x0000002a0b1f723e */ /* 0x000fe400000000ff */
[----:B------:R-:W-:Y:S02]  /*1020*/  F2FP.PACK_AB R30, R27, R24 ;  /* 0x000000181b1e723e */ /* 0x000fe400000000ff */
[----:B------:R-:W-:Y:S01]  /*1030*/  IADD3.X R11, R18, c[0x0][0x16c], RZ, P6, !PT ;  /* 0x00005b00120b7a10 */ /* 0x000fe200037fe4ff */
[----:B------:R-:W-:Y:S04]  /*1040*/  @!P2 STG.E.128 [R8.64], R4 ;  /* 0x000000040800a986 */ /* 0x000fe8000c101d04 */
[----:B------:R-:W-:Y:S04]  /*1050*/  @!P1 STG.E.128 [R20.64], R36 ;  /* 0x0000002414009986 */ /* 0x000fe8000c101d04 */
[----:B------:R-:W-:Y:S04]  /*1060*/  STS [R51], R54 ;  /* 0x0000003633007388 */ /* 0x000fe80000000800 */
[----:B------:R-:W-:Y:S04]  /*1070*/  STS [R51+0x8], R56 ;  /* 0x0000083833007388 */ /* 0x000fe80000000800 */
[----:B------:R-:W-:Y:S04]  /*1080*/  STS [R51+0x10], R52 ;  /* 0x0000103433007388 */ /* 0x000fe80000000800 */
[----:B------:R-:W-:Y:S04]  /*1090*/  STS [R51+0x18], R55 ;  /* 0x0000183733007388 */ /* 0x000fe80000000800 */
[----:B------:R-:W-:Y:S04]  /*10a0*/  @!P0 STG.E.128 [R10.64], R28 ;  /* 0x0000001c0a008986 */ /* 0x000fe8000c101d04 */
[----:B------:R-:W-:Y:S06]  /*10b0*/  BAR.SYNC 0x0 ;  /* 0x0000000000007b1d */ /* 0x000fec0000000000 */
[----:B------:R-:W-:Y:S05]  /*10c0*/  @!P4 EXIT ;  /* 0x000000000000c94d */ /* 0x000fea0003800000 */
[----:B------:R-:W-:Y:S02]  /*10d0*/  LOP3.LUT R4, R2, 0x7, RZ, 0xc0, !PT ;  /* 0x0000000702047812 */ /* 0x000fe400078ec0ff */
[----:B------:R-:W-:-:S03]  /*10e0*/  LEA R2, P0, R53, c[0x0][0x170], 0x2 ;  /* 0x00005c0035027a11 */ /* 0x000fc600078010ff */
[----:B------:R-:W0:Y:S01]  /*10f0*/  LDS R5, [R4.X4] ;  /* 0x0000000004057984 */ /* 0x000e220000004800 */
[----:B------:R-:W-:-:S05]  /*1100*/  LEA.HI.X R3, R53, c[0x0][0x174], R0, 0x2, P0 ;  /* 0x00005d0035037a11 */ /* 0x000fca00000f1400 */
[----:B0-----:R-:W-:Y:S01]  /*1110*/  STG.E [R2.64], R5 ;  /* 0x0000000502007986 */ /* 0x001fe2000c101904 */
[----:B------:R-:W-:Y:S05]  /*1120*/  EXIT ;  /* 0x000000000000794d */ /* 0x000fea0003800000 */
.L_x_0:
[----:B------:R-:W-:-:S00]  /*1130*/  BRA `(.L_x_0) ;  /* 0xfffffff000007947 */ /* 0x000fc0000383ffff */
[----:B------:R-:W-:-:S00]  /*1140*/  NOP ;  /* 0x0000000000007918 */ /* 0x000fc00000000000 */
        /* <DEDUP_REMOVED lines=11> */
.L_x_1:


//--------------------- .nv.global.init           --------------------------
	.section	.nv.global.init,"aw",@progbits
.nv.global.init:
	.type		_$_str,@object
	.size		_$_str,(_$_str_$_2 - _$_str)
_$_str:
        /*0000*/ 	.byte	0x5f, 0x5f, 0x43, 0x55, 0x44, 0x41, 0x5f, 0x46, 0x54, 0x5a, 0x00
	.type		_$_str_$_2,@object
	.size		_$_str_$_2,(.L_1 - _$_str_$_2)
_$_str_$_2:
        /*000b*/ 	.byte	0x5f, 0x5f, 0x43, 0x55, 0x44, 0x41, 0x5f, 0x50, 0x52, 0x45, 0x43, 0x5f, 0x53, 0x51, 0x52, 0x54
        /*001b*/ 	.byte	0x00
.L_1:


//--------------------- .nv.shared.l2norm_fwd_kernel --------------------------
	.section	.nv.shared.l2norm_fwd_kernel,"aw",@nobits
	.align	16
